//
// Generated by NVIDIA NVVM Compiler
//
// Compiler Build ID: CL-36424714
// Cuda compilation tools, release 13.0, V13.0.88
// Based on NVVM 20.0.0
//

.version 9.0
.target sm_100
.address_size 64

	// .globl	_Z6matAddPKfS0_Pfii

.visible .entry _Z6matAddPKfS0_Pfii(
	.param .u64 .ptr .align 1 _Z6matAddPKfS0_Pfii_param_0,
	.param .u64 .ptr .align 1 _Z6matAddPKfS0_Pfii_param_1,
	.param .u64 .ptr .align 1 _Z6matAddPKfS0_Pfii_param_2,
	.param .u32 _Z6matAddPKfS0_Pfii_param_3,
	.param .u32 _Z6matAddPKfS0_Pfii_param_4
)
{
	.reg .pred 	%p<4>;
	.reg .b32 	%r<12>;
	.reg .b32 	%f<4>;
	.reg .b64 	%rd<11>;

	ld.param.u64 	%rd1, [_Z6matAddPKfS0_Pfii_param_0];
	ld.param.u64 	%rd2, [_Z6matAddPKfS0_Pfii_param_1];
	ld.param.u64 	%rd3, [_Z6matAddPKfS0_Pfii_param_2];
	ld.param.u32 	%r4, [_Z6matAddPKfS0_Pfii_param_3];
	ld.param.u32 	%r3, [_Z6matAddPKfS0_Pfii_param_4];
	mov.u32 	%r5, %ctaid.x;
	mov.u32 	%r6, %ntid.x;
	mov.u32 	%r7, %tid.x;
	mad.lo.s32 	%r1, %r5, %r6, %r7;
	mov.u32 	%r8, %ctaid.y;
	mov.u32 	%r9, %ntid.y;
	mov.u32 	%r10, %tid.y;
	mad.lo.s32 	%r2, %r8, %r9, %r10;
	setp.ge.s32 	%p1, %r2, %r4;
	setp.ge.s32 	%p2, %r1, %r3;
	or.pred  	%p3, %p1, %p2;
	@%p3 bra 	$L__BB0_2;
	cvta.to.global.u64 	%rd4, %rd1;
	cvta.to.global.u64 	%rd5, %rd2;
	cvta.to.global.u64 	%rd6, %rd3;
	mad.lo.s32 	%r11, %r3, %r2, %r1;
	mul.wide.s32 	%rd7, %r11, 4;
	add.s64 	%rd8, %rd4, %rd7;
	ld.global.nc.f32 	%f1, [%rd8];
	add.s64 	%rd9, %rd5, %rd7;
	ld.global.nc.f32 	%f2, [%rd9];
	add.f32 	%f3, %f1, %f2;
	add.s64 	%rd10, %rd6, %rd7;
	st.global.f32 	[%rd10], %f3;
$L__BB0_2:
	ret;

}


// ===== COMPILED SASS (sm_100) =====

	.target	sm_100

	.elftype	@"ET_EXEC"


//--------------------- .note.nv.tkinfo           --------------------------
	.section	.note.nv.tkinfo,"",@"SHT_NOTE"
	.sectionflags	@"SHF_NOTE_NV_TKINFO"
	.tkinfo
        /*0018*/ 	.word	0x00000002
        /*0030*/ 	.string	""
        /*0030*/ 	.string	"ptxas"
        /*0030*/ 	.string	"Cuda compilation tools, release 13.0, V13.0.88"
        /*0030*/ 	.string	"Build cuda_13.0.r13.0/compiler.36424714_0"
        /*0030*/ 	.string	"-arch sm_100 -m 64 "



//--------------------- .note.nv.cuinfo           --------------------------
	.section	.note.nv.cuinfo,"",@"SHT_NOTE"
	.sectionflags	@"SHF_NOTE_NV_CUINFO"
        /*0018*/ 	.short	0x0002
        /*001a*/ 	.short	0x0064
        /*001c*/ 	.short	0x0082
	.zero		2


//--------------------- .nv.info                  --------------------------
	.section	.nv.info,"",@"SHT_CUDA_INFO"
	.align	4


	//----- nvinfo : EIATTR_REGCOUNT
	.align		4
        /*0000*/ 	.byte	0x04, 0x2f
        /*0002*/ 	.short	(.L_1 - .L_0)
	.align		4
.L_0:
        /*0004*/ 	.word	index@(_Z6matAddPKfS0_Pfii)
        /*0008*/ 	.word	0x0000000c


	//----- nvinfo : EIATTR_FRAME_SIZE
	.align		4
.L_1:
        /*000c*/ 	.byte	0x04, 0x11
        /*000e*/ 	.short	(.L_3 - .L_2)
	.align		4
.L_2:
        /*0010*/ 	.word	index@(_Z6matAddPKfS0_Pfii)
        /*0014*/ 	.word	0x00000000


	//----- nvinfo : EIATTR_MIN_STACK_SIZE
	.align		4
.L_3:
        /*0018*/ 	.byte	0x04, 0x12
        /*001a*/ 	.short	(.L_5 - .L_4)
	.align		4
.L_4:
        /*001c*/ 	.word	index@(_Z6matAddPKfS0_Pfii)
        /*0020*/ 	.word	0x00000000
.L_5:


//--------------------- .nv.compat                --------------------------
	.section	.nv.compat,"",@"SHT_CUDA_COMPAT_INFO"
	.align	4
        /*0000*/ 	.byte	0x02, 0x09, 0x00, 0x00, 0x02, 0x02, 0x01, 0x00, 0x02, 0x05, 0x05, 0x00, 0x03, 0x07, 0x01, 0x01
        /*0010*/ 	.byte	0x02, 0x03, 0x00, 0x00, 0x02, 0x06, 0x01, 0x00, 0x04, 0x0b, 0x08, 0x00, 0x09, 0x00, 0x00, 0x00
        /*0020*/ 	.byte	0x00, 0x00, 0x00, 0x00


//--------------------- .nv.info._Z6matAddPKfS0_Pfii --------------------------
	.section	.nv.info._Z6matAddPKfS0_Pfii,"",@"SHT_CUDA_INFO"
	.sectionflags	@""
	.align	4


	//----- nvinfo : EIATTR_CUDA_API_VERSION
	.align		4
        /*0000*/ 	.byte	0x04, 0x37
        /*0002*/ 	.short	(.L_7 - .L_6)
.L_6:
        /*0004*/ 	.word	0x00000082


	//----- nvinfo : EIATTR_KPARAM_INFO
	.align		4
.L_7:
        /*0008*/ 	.byte	0x04, 0x17
        /*000a*/ 	.short	(.L_9 - .L_8)
.L_8:
        /*000c*/ 	.word	0x00000000
        /*0010*/ 	.short	0x0004
        /*0012*/ 	.short	0x001c
        /*0014*/ 	.byte	0x00, 0xf0, 0x11, 0x00


	//----- nvinfo : EIATTR_KPARAM_INFO
	.align		4
.L_9:
        /*0018*/ 	.byte	0x04, 0x17
        /*001a*/ 	.short	(.L_11 - .L_10)
.L_10:
        /*001c*/ 	.word	0x00000000
        /*0020*/ 	.short	0x0003
        /*0022*/ 	.short	0x0018
        /*0024*/ 	.byte	0x00, 0xf0, 0x11, 0x00


	//----- nvinfo : EIATTR_KPARAM_INFO
	.align		4
.L_11:
        /*0028*/ 	.byte	0x04, 0x17
        /*002a*/ 	.short	(.L_13 - .L_12)
.L_12:
        /*002c*/ 	.word	0x00000000
        /*0030*/ 	.short	0x0002
        /*0032*/ 	.short	0x0010
        /*0034*/ 	.byte	0x00, 0xf5, 0x21, 0x00


	//----- nvinfo : EIATTR_KPARAM_INFO
	.align		4
.L_13:
        /*0038*/ 	.byte	0x04, 0x17
        /*003a*/ 	.short	(.L_15 - .L_14)
.L_14:
        /*003c*/ 	.word	0x00000000
        /*0040*/ 	.short	0x0001
        /*0042*/ 	.short	0x0008
        /*0044*/ 	.byte	0x00, 0xf5, 0x21, 0x00


	//----- nvinfo : EIATTR_KPARAM_INFO
	.align		4
.L_15:
        /*0048*/ 	.byte	0x04, 0x17
        /*004a*/ 	.short	(.L_17 - .L_16)
.L_16:
        /*004c*/ 	.word	0x00000000
        /*0050*/ 	.short	0x0000
        /*0052*/ 	.short	0x0000
        /*0054*/ 	.byte	0x00, 0xf5, 0x21, 0x00


	//----- nvinfo : EIATTR_SPARSE_MMA_MASK
	.align		4
.L_17:
        /*0058*/ 	.byte	0x03, 0x50
        /*005a*/ 	.short	0x0000


	//----- nvinfo : EIATTR_MAXREG_COUNT
	.align		4
        /*005c*/ 	.byte	0x03, 0x1b
        /*005e*/ 	.short	0x00ff


	//----- nvinfo : EIATTR_MERCURY_ISA_VERSION
	.align		4
        /*0060*/ 	.byte	0x03, 0x5f
        /*0062*/ 	.short	0x0101


	//----- nvinfo : EIATTR_VRC_CTA_INIT_COUNT
	.align		4
        /*0064*/ 	.byte	0x02, 0x4a
	.zero		1
	.zero		1


	//----- nvinfo : EIATTR_EXIT_INSTR_OFFSETS
	.align		4
        /*0068*/ 	.byte	0x04, 0x1c
        /*006a*/ 	.short	(.L_19 - .L_18)


	//   ....[0]....
.L_18:
        /*006c*/ 	.word	0x000000c0


	//   ....[1]....
        /*0070*/ 	.word	0x00000190


	//----- nvinfo : EIATTR_CBANK_PARAM_SIZE
	.align		4
.L_19:
        /*0074*/ 	.byte	0x03, 0x19
        /*0076*/ 	.short	0x0020


	//----- nvinfo : EIATTR_PARAM_CBANK
	.align		4
        /*0078*/ 	.byte	0x04, 0x0a
        /*007a*/ 	.short	(.L_21 - .L_20)
	.align		4
.L_20:
        /*007c*/ 	.word	index@(.nv.constant0._Z6matAddPKfS0_Pfii)
        /*0080*/ 	.short	0x0380
        /*0082*/ 	.short	0x0020


	//----- nvinfo : EIATTR_SW_WAR
	.align		4
.L_21:
        /*0084*/ 	.byte	0x04, 0x36
        /*0086*/ 	.short	(.L_23 - .L_22)
.L_22:
        /*0088*/ 	.word	0x00000008
.L_23:


//--------------------- .nv.callgraph             --------------------------
	.section	.nv.callgraph,"",@"SHT_CUDA_CALLGRAPH"
	.align	4
	.sectionentsize	8
	.align		4
        /*0000*/ 	.word	0x00000000
	.align		4
        /*0004*/ 	.word	0xffffffff
	.align		4
        /*0008*/ 	.word	0x00000000
	.align		4
        /*000c*/ 	.word	0xfffffffe
	.align		4
        /*0010*/ 	.word	0x00000000
	.align		4
        /*0014*/ 	.word	0xfffffffd
	.align		4
        /*0018*/ 	.word	0x00000000
	.align		4
        /*001c*/ 	.word	0xfffffffc


//--------------------- .text._Z6matAddPKfS0_Pfii --------------------------
	.section	.text._Z6matAddPKfS0_Pfii,"ax",@progbits
	.align	128
        .global         _Z6matAddPKfS0_Pfii
        .type           _Z6matAddPKfS0_Pfii,@function
        .size           _Z6matAddPKfS0_Pfii,(.L_x_1 - _Z6matAddPKfS0_Pfii)
        .other          _Z6matAddPKfS0_Pfii,@"STO_CUDA_ENTRY STV_DEFAULT"
_Z6matAddPKfS0_Pfii:
.text._Z6matAddPKfS0_Pfii:
[----:B------:R-:W-:Y:S01]  /*0000*/  LDC R1, c[0x0][0x37c] ;  /* 0x0000df00ff017b82 */ /* 0x000fe20000000800 */
[----:B------:R-:W0:Y:S07]  /*0010*/  S2R R3, SR_TID.X ;  /* 0x0000000000037919 */ /* 0x000e2e0000002100 */
[----:B------:R-:W0:Y:S01]  /*0020*/  S2UR UR4, SR_CTAID.X ;  /* 0x00000000000479c3 */ /* 0x000e220000002500 */
[----:B------:R-:W1:Y:S01]  /*0030*/  LDCU.64 UR6, c[0x0][0x398] ;  /* 0x00007300ff0677ac */ /* 0x000e620008000a00 */
[----:B------:R-:W2:Y:S06]  /*0040*/  S2R R2, SR_TID.Y ;  /* 0x0000000000027919 */ /* 0x000eac0000002200 */
[----:B------:R-:W0:Y:S08]  /*0050*/  LDC R0, c[0x0][0x360] ;  /* 0x0000d800ff007b82 */ /* 0x000e300000000800 */
[----:B------:R-:W2:Y:S08]  /*0060*/  S2UR UR5, SR_CTAID.Y ;  /* 0x00000000000579c3 */ /* 0x000eb00000002600 */
[----:B------:R-:W2:Y:S01]  /*0070*/  LDC R7, c[0x0][0x364] ;  /* 0x0000d900ff077b82 */ /* 0x000ea20000000800 */
[----:B0-----:R-:W-:-:S05]  /*0080*/  IMAD R0, R0, UR4, R3 ;  /* 0x0000000400007c24 */ /* 0x001fca000f8e0203 */
[----:B-1----:R-:W-:Y:S01]  /*0090*/  ISETP.GE.AND P0, PT, R0, UR7, PT ;  /* 0x0000000700007c0c */ /* 0x002fe2000bf06270 */
[----:B--2---:R-:W-:-:S05]  /*00a0*/  IMAD R7, R7, UR5, R2 ;  /* 0x0000000507077c24 */ /* 0x004fca000f8e0202 */
[----:B------:R-:W-:-:S13]  /*00b0*/  ISETP.GE.OR P0, PT, R7, UR6, P0 ;  /* 0x0000000607007c0c */ /* 0x000fda0008706670 */
[----:B------:R-:W-:Y:S05]  /*00c0*/  @P0 EXIT ;  /* 0x000000000000094d */ /* 0x000fea0003800000 */
[----:B------:R-:W0:Y:S01]  /*00d0*/  LDC.64 R2, c[0x0][0x380] ;  /* 0x0000e000ff027b82 */ /* 0x000e220000000a00 */
[----:B------:R-:W1:Y:S01]  /*00e0*/  LDCU.64 UR4, c[0x0][0x358] ;  /* 0x00006b00ff0477ac */ /* 0x000e620008000a00 */
[----:B------:R-:W-:-:S06]  /*00f0*/  IMAD R9, R7, UR7, R0 ;  /* 0x0000000707097c24 */ /* 0x000fcc000f8e0200 */
[----:B------:R-:W2:Y:S08]  /*0100*/  LDC.64 R4, c[0x0][0x388] ;  /* 0x0000e200ff047b82 */ /* 0x000eb00000000a00 */
[----:B------:R-:W3:Y:S01]  /*0110*/  LDC.64 R6, c[0x0][0x390] ;  /* 0x0000e400ff067b82 */ /* 0x000ee20000000a00 */
[----:B0-----:R-:W-:-:S06]  /*0120*/  IMAD.WIDE R2, R9, 0x4, R2 ;  /* 0x0000000409027825 */ /* 0x001fcc00078e0202 */
[----:B-1----:R-:W4:Y:S01]  /*0130*/  LDG.E.CONSTANT R2, desc[UR4][R2.64] ;  /* 0x0000000402027981 */ /* 0x002f22000c1e9900 */
[----:B--2---:R-:W-:-:S06]  /*0140*/  IMAD.WIDE R4, R9, 0x4, R4 ;  /* 0x0000000409047825 */ /* 0x004fcc00078e0204 */
[----:B------:R-:W4:Y:S01]  /*0150*/  LDG.E.CONSTANT R5, desc[UR4][R4.64] ;  /* 0x0000000404057981 */ /* 0x000f22000c1e9900 */
[----:B---3--:R-:W-:-:S04]  /*0160*/  IMAD.WIDE R6, R9, 0x4, R6 ;  /* 0x0000000409067825 */ /* 0x008fc800078e0206 */
[----:B----4-:R-:W-:-:S05]  /*0170*/  FADD R9, R2, R5 ;  /* 0x0000000502097221 */ /* 0x010fca0000000000 */
[----:B------:R-:W-:Y:S01]  /*0180*/  STG.E desc[UR4][R6.64], R9 ;  /* 0x0000000906007986 */ /* 0x000fe2000c101904 */
[----:B------:R-:W-:Y:S05]  /*0190*/  EXIT ;  /* 0x000000000000794d */ /* 0x000fea0003800000 */
.L_x_0:
[----:B------:R-:W-:-:S00]  /*01a0*/  BRA `(.L_x_0) ;  /* 0xfffffffc00fc7947 */ /* 0x000fc0000383ffff */
[----:B------:R-:W-:-:S00]  /*01b0*/  NOP ;  /* 0x0000000000007918 */ /* 0x000fc00000000000 */
        /* <DEDUP_REMOVED lines=12> */
.L_x_1:


//--------------------- .nv.shared.reserved.0     --------------------------
	.section	.nv.shared.reserved.0,"aw",@nobits
	.weak		__nv_reservedSMEM_offset_0_alias
	.size		__nv_reservedSMEM_offset_0_alias, 0, 64
	.other		__nv_reservedSMEM_offset_0_alias,@"STO_CUDA_RESERVED_SHARED STV_DEFAULT"
__nv_reservedSMEM_offset_0_alias:
	.zero		0
	.zero		64


//--------------------- .nv.constant0._Z6matAddPKfS0_Pfii --------------------------
	.section	.nv.constant0._Z6matAddPKfS0_Pfii,"a",@progbits
	.sectionflags	@""
	.align	4
.nv.constant0._Z6matAddPKfS0_Pfii:
	.zero		928


//--------------------- SYMBOLS --------------------------

	.type		.nv.reservedSmem.offset0,@object
	.size		.nv.reservedSmem.offset0,0x4
